//
// Generated by NVIDIA NVVM Compiler
//
// Compiler Build ID: CL-36424714
// Cuda compilation tools, release 13.0, V13.0.88
// Based on NVVM 20.0.0
//

.version 9.0
.target sm_100
.address_size 64

	// .globl	_Z8checkSumib

.visible .entry _Z8checkSumib(
	.param .u32 _Z8checkSumib_param_0,
	.param .u8 _Z8checkSumib_param_1
)
{


	ret;

}


// ===== COMPILED SASS (sm_100) =====

	.target	sm_100

	.elftype	@"ET_EXEC"


//--------------------- .note.nv.tkinfo           --------------------------
	.section	.note.nv.tkinfo,"",@"SHT_NOTE"
	.sectionflags	@"SHF_NOTE_NV_TKINFO"
	.tkinfo
        /*0018*/ 	.word	0x00000002
        /*0030*/ 	.string	""
        /*0030*/ 	.string	"ptxas"
        /*0030*/ 	.string	"Cuda compilation tools, release 13.0, V13.0.88"
        /*0030*/ 	.string	"Build cuda_13.0.r13.0/compiler.36424714_0"
        /*0030*/ 	.string	"-arch sm_100 -m 64 "



//--------------------- .note.nv.cuinfo           --------------------------
	.section	.note.nv.cuinfo,"",@"SHT_NOTE"
	.sectionflags	@"SHF_NOTE_NV_CUINFO"
        /*0018*/ 	.short	0x0002
        /*001a*/ 	.short	0x0064
        /*001c*/ 	.short	0x0082
	.zero		2


//--------------------- .nv.info                  --------------------------
	.section	.nv.info,"",@"SHT_CUDA_INFO"
	.align	4


	//----- nvinfo : EIATTR_REGCOUNT
	.align		4
        /*0000*/ 	.byte	0x04, 0x2f
        /*0002*/ 	.short	(.L_1 - .L_0)
	.align		4
.L_0:
        /*0004*/ 	.word	index@(_Z8checkSumib)
        /*0008*/ 	.word	0x00000004


	//----- nvinfo : EIATTR_FRAME_SIZE
	.align		4
.L_1:
        /*000c*/ 	.byte	0x04, 0x11
        /*000e*/ 	.short	(.L_3 - .L_2)
	.align		4
.L_2:
        /*0010*/ 	.word	index@(_Z8checkSumib)
        /*0014*/ 	.word	0x00000000


	//----- nvinfo : EIATTR_MIN_STACK_SIZE
	.align		4
.L_3:
        /*0018*/ 	.byte	0x04, 0x12
        /*001a*/ 	.short	(.L_5 - .L_4)
	.align		4
.L_4:
        /*001c*/ 	.word	index@(_Z8checkSumib)
        /*0020*/ 	.word	0x00000000
.L_5:


//--------------------- .nv.compat                --------------------------
	.section	.nv.compat,"",@"SHT_CUDA_COMPAT_INFO"
	.align	4
        /*0000*/ 	.byte	0x02, 0x09, 0x00, 0x00, 0x02, 0x02, 0x01, 0x00, 0x02, 0x05, 0x05, 0x00, 0x03, 0x07, 0x01, 0x01
        /*0010*/ 	.byte	0x02, 0x03, 0x00, 0x00, 0x02, 0x06, 0x01, 0x00, 0x04, 0x0b, 0x08, 0x00, 0x09, 0x00, 0x00, 0x00
        /*0020*/ 	.byte	0x00, 0x00, 0x00, 0x00


//--------------------- .nv.info._Z8checkSumib    --------------------------
	.section	.nv.info._Z8checkSumib,"",@"SHT_CUDA_INFO"
	.sectionflags	@""
	.align	4


	//----- nvinfo : EIATTR_CUDA_API_VERSION
	.align		4
        /*0000*/ 	.byte	0x04, 0x37
        /*0002*/ 	.short	(.L_7 - .L_6)
.L_6:
        /*0004*/ 	.word	0x00000082


	//----- nvinfo : EIATTR_KPARAM_INFO
	.align		4
.L_7:
        /*0008*/ 	.byte	0x04, 0x17
        /*000a*/ 	.short	(.L_9 - .L_8)
.L_8:
        /*000c*/ 	.word	0x00000000
        /*0010*/ 	.short	0x0001
        /*0012*/ 	.short	0x0004
        /*0014*/ 	.byte	0x00, 0xf0, 0x05, 0x00


	//----- nvinfo : EIATTR_KPARAM_INFO
	.align		4
.L_9:
        /*0018*/ 	.byte	0x04, 0x17
        /*001a*/ 	.short	(.L_11 - .L_10)
.L_10:
        /*001c*/ 	.word	0x00000000
        /*0020*/ 	.short	0x0000
        /*0022*/ 	.short	0x0000
        /*0024*/ 	.byte	0x00, 0xf0, 0x11, 0x00


	//----- nvinfo : EIATTR_SPARSE_MMA_MASK
	.align		4
.L_11:
        /*0028*/ 	.byte	0x03, 0x50
        /*002a*/ 	.short	0x0000


	//----- nvinfo : EIATTR_MAXREG_COUNT
	.align		4
        /*002c*/ 	.byte	0x03, 0x1b
        /*002e*/ 	.short	0x00ff


	//----- nvinfo : EIATTR_MERCURY_ISA_VERSION
	.align		4
        /*0030*/ 	.byte	0x03, 0x5f
        /*0032*/ 	.short	0x0101


	//----- nvinfo : EIATTR_VRC_CTA_INIT_COUNT
	.align		4
        /*0034*/ 	.byte	0x02, 0x4a
	.zero		1
	.zero		1


	//----- nvinfo : EIATTR_EXIT_INSTR_OFFSETS
	.align		4
        /*0038*/ 	.byte	0x04, 0x1c
        /*003a*/ 	.short	(.L_13 - .L_12)


	//   ....[0]....
.L_12:
        /*003c*/ 	.word	0x00000010


	//----- nvinfo : EIATTR_CBANK_PARAM_SIZE
	.align		4
.L_13:
        /*0040*/ 	.byte	0x03, 0x19
        /*0042*/ 	.short	0x0005


	//----- nvinfo : EIATTR_PARAM_CBANK
	.align		4
        /*0044*/ 	.byte	0x04, 0x0a
        /*0046*/ 	.short	(.L_15 - .L_14)
	.align		4
.L_14:
        /*0048*/ 	.word	index@(.nv.constant0._Z8checkSumib)
        /*004c*/ 	.short	0x0380
        /*004e*/ 	.short	0x0005


	//----- nvinfo : EIATTR_SW_WAR
	.align		4
.L_15:
        /*0050*/ 	.byte	0x04, 0x36
        /*0052*/ 	.short	(.L_17 - .L_16)
.L_16:
        /*0054*/ 	.word	0x00000008
.L_17:


//--------------------- .nv.callgraph             --------------------------
	.section	.nv.callgraph,"",@"SHT_CUDA_CALLGRAPH"
	.align	4
	.sectionentsize	8
	.align		4
        /*0000*/ 	.word	0x00000000
	.align		4
        /*0004*/ 	.word	0xffffffff
	.align		4
        /*0008*/ 	.word	0x00000000
	.align		4
        /*000c*/ 	.word	0xfffffffe
	.align		4
        /*0010*/ 	.word	0x00000000
	.align		4
        /*0014*/ 	.word	0xfffffffd
	.align		4
        /*0018*/ 	.word	0x00000000
	.align		4
        /*001c*/ 	.word	0xfffffffc


//--------------------- .text._Z8checkSumib       --------------------------
	.section	.text._Z8checkSumib,"ax",@progbits
	.align	128
        .global         _Z8checkSumib
        .type           _Z8checkSumib,@function
        .size           _Z8checkSumib,(.L_x_1 - _Z8checkSumib)
        .other          _Z8checkSumib,@"STO_CUDA_ENTRY STV_DEFAULT"
_Z8checkSumib:
.text._Z8checkSumib:
[----:B------:R-:W-:Y:S01]  /*0000*/  LDC R1, c[0x0][0x37c] ;  /* 0x0000df00ff017b82 */ /* 0x000fe20000000800 */
[----:B------:R-:W-:Y:S05]  /*0010*/  EXIT ;  /* 0x000000000000794d */ /* 0x000fea0003800000 */
.L_x_0:
[----:B------:R-:W-:-:S00]  /*0020*/  BRA `(.L_x_0) ;  /* 0xfffffffc00fc7947 */ /* 0x000fc0000383ffff */
[----:B------:R-:W-:-:S00]  /*0030*/  NOP ;  /* 0x0000000000007918 */ /* 0x000fc00000000000 */
        /* <DEDUP_REMOVED lines=12> */
.L_x_1:


//--------------------- .nv.shared.reserved.0     --------------------------
	.section	.nv.shared.reserved.0,"aw",@nobits
	.weak		__nv_reservedSMEM_offset_0_alias
	.size		__nv_reservedSMEM_offset_0_alias, 0, 64
	.other		__nv_reservedSMEM_offset_0_alias,@"STO_CUDA_RESERVED_SHARED STV_DEFAULT"
__nv_reservedSMEM_offset_0_alias:
	.zero		0
	.zero		64


//--------------------- .nv.constant0._Z8checkSumib --------------------------
	.section	.nv.constant0._Z8checkSumib,"a",@progbits
	.sectionflags	@""
	.align	4
.nv.constant0._Z8checkSumib:
	.zero		901


//--------------------- SYMBOLS --------------------------

	.type		.nv.reservedSmem.offset0,@object
	.size		.nv.reservedSmem.offset0,0x4
